	.headerflags	@"EF_CUDA_TEXMODE_UNIFIED EF_CUDA_64BIT_ADDRESS EF_CUDA_ACCELERATORS EF_CUDA_SM90 EF_CUDA_VIRTUAL_SM(EF_CUDA_SM90)"
	.elftype	@"ET_EXEC"


//--------------------- .nv.info                  --------------------------
	.section	.nv.info,"",@"SHT_CUDA_INFO"
	.align	4


	//----- nvinfo : EIATTR_REGCOUNT
	.align		4
        /*0000*/ 	.byte	0x04, 0x2f
        /*0002*/ 	.short	(.L_1 - .L_0)
	.align		4
.L_0:
        /*0004*/ 	.word	index@(triton_poi_fused_mul_sigmoid_0)
        /*0008*/ 	.word	0x0000000a


	//----- nvinfo : EIATTR_MIN_STACK_SIZE
	.align		4
.L_1:
        /*000c*/ 	.byte	0x04, 0x12
        /*000e*/ 	.short	(.L_3 - .L_2)
	.align		4
.L_2:
        /*0010*/ 	.word	index@(triton_poi_fused_mul_sigmoid_0)
        /*0014*/ 	.word	0x00000000


	//----- nvinfo : EIATTR_FRAME_SIZE
	.align		4
.L_3:
        /*0018*/ 	.byte	0x04, 0x11
        /*001a*/ 	.short	(.L_5 - .L_4)
	.align		4
.L_4:
        /*001c*/ 	.word	index@(triton_poi_fused_mul_sigmoid_0)
        /*0020*/ 	.word	0x00000000


	//----- nvinfo : EIATTR_MIN_STACK_SIZE
	.align		4
.L_5:
        /*0024*/ 	.byte	0x04, 0x12
        /*0026*/ 	.short	(.L_7 - .L_6)
	.align		4
.L_6:
        /*0028*/ 	.word	index@(triton_poi_fused_mul_sigmoid_0)
        /*002c*/ 	.word	0x00000000
.L_7:


//--------------------- .nv.info.triton_poi_fused_mul_sigmoid_0 --------------------------
	.section	.nv.info.triton_poi_fused_mul_sigmoid_0,"",@"SHT_CUDA_INFO"
	.sectionflags	@""
	.align	4


	//----- nvinfo : EIATTR_CUDA_API_VERSION
	.align		4
        /*0000*/ 	.byte	0x04, 0x37
        /*0002*/ 	.short	(.L_9 - .L_8)
.L_8:
        /*0004*/ 	.word	0x0000007c


	//----- nvinfo : EIATTR_KPARAM_INFO
	.align		4
.L_9:
        /*0008*/ 	.byte	0x04, 0x17
        /*000a*/ 	.short	(.L_11 - .L_10)
.L_10:
        /*000c*/ 	.word	0x00000000
        /*0010*/ 	.short	0x0002
        /*0012*/ 	.short	0x0010
        /*0014*/ 	.byte	0x00, 0xf0, 0x11, 0x00


	//----- nvinfo : EIATTR_KPARAM_INFO
	.align		4
.L_11:
        /*0018*/ 	.byte	0x04, 0x17
        /*001a*/ 	.short	(.L_13 - .L_12)
.L_12:
        /*001c*/ 	.word	0x00000000
        /*0020*/ 	.short	0x0001
        /*0022*/ 	.short	0x0008
        /*0024*/ 	.byte	0x00, 0xf4, 0x21, 0x00


	//----- nvinfo : EIATTR_KPARAM_INFO
	.align		4
.L_13:
        /*0028*/ 	.byte	0x04, 0x17
        /*002a*/ 	.short	(.L_15 - .L_14)
.L_14:
        /*002c*/ 	.word	0x00000000
        /*0030*/ 	.short	0x0000
        /*0032*/ 	.short	0x0000
        /*0034*/ 	.byte	0x00, 0xf4, 0x21, 0x00


	//----- nvinfo : EIATTR_SPARSE_MMA_MASK
	.align		4
.L_15:
        /*0038*/ 	.byte	0x03, 0x50
        /*003a*/ 	.short	0x0000


	//----- nvinfo : EIATTR_MAXREG_COUNT
	.align		4
        /*003c*/ 	.byte	0x03, 0x1b
        /*003e*/ 	.short	0x00ff


	//----- nvinfo : EIATTR_EXIT_INSTR_OFFSETS
	.align		4
        /*0040*/ 	.byte	0x04, 0x1c
        /*0042*/ 	.short	(.L_17 - .L_16)


	//   ....[0]....
.L_16:
        /*0044*/ 	.word	0x000001e0


	//   ....[1]....
        /*0048*/ 	.word	0x00000200


	//----- nvinfo : EIATTR_REQNTID
	.align		4
.L_17:
        /*004c*/ 	.byte	0x04, 0x10
        /*004e*/ 	.short	(.L_19 - .L_18)
.L_18:
        /*0050*/ 	.word	0x00000080
        /*0054*/ 	.word	0x00000001
        /*0058*/ 	.word	0x00000001


	//----- nvinfo : EIATTR_CRS_STACK_SIZE
	.align		4
.L_19:
        /*005c*/ 	.byte	0x04, 0x1e
        /*005e*/ 	.short	(.L_21 - .L_20)
.L_20:
        /*0060*/ 	.word	0x00000000


	//----- nvinfo : EIATTR_CBANK_PARAM_SIZE
	.align		4
.L_21:
        /*0064*/ 	.byte	0x03, 0x19
        /*0066*/ 	.short	0x0014


	//----- nvinfo : EIATTR_PARAM_CBANK
	.align		4
        /*0068*/ 	.byte	0x04, 0x0a
        /*006a*/ 	.short	(.L_23 - .L_22)
	.align		4
.L_22:
        /*006c*/ 	.word	index@(.nv.constant0.triton_poi_fused_mul_sigmoid_0)
        /*0070*/ 	.short	0x0210
        /*0072*/ 	.short	0x0014


	//----- nvinfo : EIATTR_SW_WAR
	.align		4
.L_23:
        /*0074*/ 	.byte	0x04, 0x36
        /*0076*/ 	.short	(.L_25 - .L_24)
.L_24:
        /*0078*/ 	.word	0x00000008
.L_25:


//--------------------- .nv.callgraph             --------------------------
	.section	.nv.callgraph,"",@"SHT_CUDA_CALLGRAPH"
	.align	4
	.sectionentsize	8
	.align		4
        /*0000*/ 	.word	0x00000000
	.align		4
        /*0004*/ 	.word	0xffffffff
	.align		4
        /*0008*/ 	.word	0x00000000
	.align		4
        /*000c*/ 	.word	0xfffffffe
	.align		4
        /*0010*/ 	.word	0x00000000
	.align		4
        /*0014*/ 	.word	0xfffffffd
	.align		4
        /*0018*/ 	.word	0x00000000
	.align		4
        /*001c*/ 	.word	0xfffffffc


//--------------------- .text.triton_poi_fused_mul_sigmoid_0 --------------------------
	.section	.text.triton_poi_fused_mul_sigmoid_0,"ax",@progbits
	.align	128
        .global         triton_poi_fused_mul_sigmoid_0
        .type           triton_poi_fused_mul_sigmoid_0,@function
        .size           triton_poi_fused_mul_sigmoid_0,(.L_x_3 - triton_poi_fused_mul_sigmoid_0)
        .other          triton_poi_fused_mul_sigmoid_0,@"STO_CUDA_ENTRY STV_DEFAULT"
triton_poi_fused_mul_sigmoid_0:
.text.triton_poi_fused_mul_sigmoid_0:
[----:B------:R-:W0:Y:S02]  /*0000*/  LDC R1, c[0x0][0x28] ;  /* 0x00000a00ff017b82 */ /* 0x000e240000000800 */
[----:B------:R-:W1:Y:S01]  /*0010*/  S2R R0, SR_TID.X ;  /* 0x0000000000007919 */ /* 0x000e620000002100 */
[----:B------:R-:W-:Y:S01]  /*0020*/  ULDC.64 UR4, c[0x0][0x208] ;  /* 0x0000820000047ab9 */ /* 0x000fe20000000a00 */
[----:B------:R-:W-:Y:S01]  /*0030*/  BSSY B0, `(.L_x_0) ;  /* 0x000000a000007945 */ /* 0x000fe20003800000 */
[----:B------:R-:W2:Y:S01]  /*0040*/  S2R R5, SR_CTAID.X ;  /* 0x0000000000057919 */ /* 0x000ea20000002500 */
[----:B-1----:R-:W-:-:S04]  /*0050*/  LOP3.LUT R0, R0, 0x7f, RZ, 0xc0, !PT ;  /* 0x0000007f00007812 */ /* 0x002fc800078ec0ff */
[----:B--2---:R-:W-:Y:S01]  /*0060*/  LEA R5, R5, R0, 0x7 ;  /* 0x0000000005057211 */ /* 0x004fe200078e38ff */
[----:B------:R-:W-:-:S03]  /*0070*/  HFMA2.MMA R0, -RZ, RZ, 0, 0 ;  /* 0x00000000ff007435 */ /* 0x000fc600000001ff */
[----:B------:R-:W-:-:S13]  /*0080*/  ISETP.GE.AND P0, PT, R5, 0x100, PT ;  /* 0x000001000500780c */ /* 0x000fda0003f06270 */
[----:B------:R-:W-:Y:S05]  /*0090*/  @P0 BRA `(.L_x_1) ;  /* 0x00000000000c0947 */ /* 0x000fea0003800000 */
[----:B------:R-:W1:Y:S02]  /*00a0*/  LDC.64 R2, c[0x0][0x210] ;  /* 0x00008400ff027b82 */ /* 0x000e640000000a00 */
[----:B-1----:R-:W-:-:S05]  /*00b0*/  IMAD.WIDE R2, R5, 0x4, R2 ;  /* 0x0000000405027825 */ /* 0x002fca00078e0202 */
[----:B------:R1:W5:Y:S02]  /*00c0*/  LDG.E R0, desc[UR4][R2.64] ;  /* 0x0000000402007981 */ /* 0x000364000c1e1900 */
.L_x_1:
[----:B------:R-:W-:Y:S05]  /*00d0*/  BSYNC B0 ;  /* 0x0000000000007941 */ /* 0x000fea0003800000 */
.L_x_0:
[----:B-1---5:R-:W-:Y:S01]  /*00e0*/  FADD R2, RZ, -R0 ;  /* 0x80000000ff027221 */ /* 0x022fe20000000000 */
[----:B------:R-:W-:-:S03]  /*00f0*/  MOV R7, 0x3e800000 ;  /* 0x3e80000000077802 */ /* 0x000fc60000000f00 */
[----:B------:R-:W-:-:S05]  /*0100*/  FMUL R4, R2, 1.4426950216293334961 ;  /* 0x3fb8aa3b02047820 */ /* 0x000fca0000400000 */
[----:B------:R-:W-:-:S13]  /*0110*/  FSETP.GEU.AND P1, PT, R4, -126, PT ;  /* 0xc2fc00000400780b */ /* 0x000fda0003f2e000 */
[----:B------:R-:W-:-:S04]  /*0120*/  @!P1 FMUL R4, R4, 0.5 ;  /* 0x3f00000004049820 */ /* 0x000fc80000400000 */
[----:B------:R-:W1:Y:S02]  /*0130*/  MUFU.EX2 R2, R4 ;  /* 0x0000000400027308 */ /* 0x000e640000000800 */
[----:B-1----:R-:W-:-:S04]  /*0140*/  @!P1 FMUL R2, R2, R2 ;  /* 0x0000000202029220 */ /* 0x002fc80000400000 */
[----:B------:R-:W-:Y:S02]  /*0150*/  FADD R6, R2, 1 ;  /* 0x3f80000002067421 */ /* 0x000fe40000000000 */
[----:B------:R-:W1:Y:S03]  /*0160*/  LDC.64 R2, c[0x0][0x218] ;  /* 0x00008600ff027b82 */ /* 0x000e660000000a00 */
[----:B------:R-:W-:-:S04]  /*0170*/  FSETP.GT.AND P1, PT, R6, 8.50705917302346158658e+37, PT ;  /* 0x7e8000000600780b */ /* 0x000fc80003f24000 */
[----:B------:R-:W-:-:S09]  /*0180*/  FSEL R7, R7, 1, P1 ;  /* 0x3f80000007077808 */ /* 0x000fd20000800000 */
[----:B------:R-:W-:-:S06]  /*0190*/  @P1 FMUL R6, R6, 0.25 ;  /* 0x3e80000006061820 */ /* 0x000fcc0000400000 */
[----:B------:R-:W2:Y:S01]  /*01a0*/  MUFU.RCP R6, R6 ;  /* 0x0000000600067308 */ /* 0x000ea20000001000 */
[----:B-1----:R-:W-:-:S04]  /*01b0*/  IMAD.WIDE R2, R5, 0x4, R2 ;  /* 0x0000000405027825 */ /* 0x002fc800078e0202 */
[----:B--2---:R-:W-:-:S04]  /*01c0*/  FMUL R7, R6, R7 ;  /* 0x0000000706077220 */ /* 0x004fc80000400000 */
[----:B------:R-:W-:Y:S01]  /*01d0*/  FMUL R7, R7, R0 ;  /* 0x0000000007077220 */ /* 0x000fe20000400000 */
[----:B------:R-:W-:Y:S06]  /*01e0*/  @P0 EXIT ;  /* 0x000000000000094d */ /* 0x000fec0003800000 */
[----:B------:R-:W-:Y:S01]  /*01f0*/  STG.E desc[UR4][R2.64], R7 ;  /* 0x0000000702007986 */ /* 0x000fe2000c101904 */
[----:B------:R-:W-:Y:S05]  /*0200*/  EXIT ;  /* 0x000000000000794d */ /* 0x000fea0003800000 */
.L_x_2:
[----:B------:R-:W-:-:S00]  /*0210*/  BRA `(.L_x_2) ;  /* 0xfffffffc00fc7947 */ /* 0x000fc0000383ffff */
[----:B------:R-:W-:-:S00]  /*0220*/  NOP ;  /* 0x0000000000007918 */ /* 0x000fc00000000000 */
        /* <DEDUP_REMOVED lines=13> */
.L_x_3:


//--------------------- .nv.constant0.triton_poi_fused_mul_sigmoid_0 --------------------------
	.section	.nv.constant0.triton_poi_fused_mul_sigmoid_0,"a",@progbits
	.sectionflags	@""
	.align	4
.nv.constant0.triton_poi_fused_mul_sigmoid_0:
	.zero		548
